	.headerflags	@"EF_CUDA_TEXMODE_UNIFIED EF_CUDA_64BIT_ADDRESS EF_CUDA_SM86 EF_CUDA_VIRTUAL_SM(EF_CUDA_SM86)"
	.elftype	@"ET_EXEC"


//--------------------- .nv.info                  --------------------------
	.section	.nv.info,"",@"SHT_CUDA_INFO"
	.align	4


	//----- nvinfo : EIATTR_REGCOUNT
	.align		4
        /*0000*/ 	.byte	0x04, 0x2f
        /*0002*/ 	.short	(.L_1 - .L_0)
	.align		4
.L_0:
        /*0004*/ 	.word	index@(causal_conv1d_fwd_kernel)
        /*0008*/ 	.word	0x0000001e


	//----- nvinfo : EIATTR_MAX_STACK_SIZE
	.align		4
.L_1:
        /*000c*/ 	.byte	0x04, 0x23
        /*000e*/ 	.short	(.L_3 - .L_2)
	.align		4
.L_2:
        /*0010*/ 	.word	index@(causal_conv1d_fwd_kernel)
        /*0014*/ 	.word	0x00000000


	//----- nvinfo : EIATTR_MIN_STACK_SIZE
	.align		4
.L_3:
        /*0018*/ 	.byte	0x04, 0x12
        /*001a*/ 	.short	(.L_5 - .L_4)
	.align		4
.L_4:
        /*001c*/ 	.word	index@(causal_conv1d_fwd_kernel)
        /*0020*/ 	.word	0x00000000


	//----- nvinfo : EIATTR_FRAME_SIZE
	.align		4
.L_5:
        /*0024*/ 	.byte	0x04, 0x11
        /*0026*/ 	.short	(.L_7 - .L_6)
	.align		4
.L_6:
        /*0028*/ 	.word	index@(causal_conv1d_fwd_kernel)
        /*002c*/ 	.word	0x00000000
.L_7:


//--------------------- .nv.info.causal_conv1d_fwd_kernel --------------------------
	.section	.nv.info.causal_conv1d_fwd_kernel,"",@"SHT_CUDA_INFO"
	.align	4


	//----- nvinfo : EIATTR_CUDA_API_VERSION
	.align		4
        /*0000*/ 	.byte	0x04, 0x37
        /*0002*/ 	.short	(.L_9 - .L_8)
.L_8:
        /*0004*/ 	.word	0x0000007b


	//----- nvinfo : EIATTR_SW2861232_WAR
	.align		4
.L_9:
        /*0008*/ 	.byte	0x01, 0x35
	.zero		2


	//----- nvinfo : EIATTR_PARAM_CBANK
	.align		4
        /*000c*/ 	.byte	0x04, 0x0a
        /*000e*/ 	.short	(.L_11 - .L_10)
	.align		4
.L_10:
        /*0010*/ 	.word	index@(.nv.constant0.causal_conv1d_fwd_kernel)
        /*0014*/ 	.short	0x0160
        /*0016*/ 	.short	0x002c


	//----- nvinfo : EIATTR_CBANK_PARAM_SIZE
	.align		4
.L_11:
        /*0018*/ 	.byte	0x03, 0x19
        /*001a*/ 	.short	0x002c


	//----- nvinfo : EIATTR_KPARAM_INFO
	.align		4
        /*001c*/ 	.byte	0x04, 0x17
        /*001e*/ 	.short	(.L_13 - .L_12)
.L_12:
        /*0020*/ 	.word	0x00000000
        /*0024*/ 	.short	0x0005
        /*0026*/ 	.short	0x0028
        /*0028*/ 	.byte	0x00, 0xf0, 0x11, 0x00


	//----- nvinfo : EIATTR_KPARAM_INFO
	.align		4
.L_13:
        /*002c*/ 	.byte	0x04, 0x17
        /*002e*/ 	.short	(.L_15 - .L_14)
.L_14:
        /*0030*/ 	.word	0x00000000
        /*0034*/ 	.short	0x0004
        /*0036*/ 	.short	0x0020
        /*0038*/ 	.byte	0x00, 0xf0, 0x21, 0x00


	//----- nvinfo : EIATTR_KPARAM_INFO
	.align		4
.L_15:
        /*003c*/ 	.byte	0x04, 0x17
        /*003e*/ 	.short	(.L_17 - .L_16)
.L_16:
        /*0040*/ 	.word	0x00000000
        /*0044*/ 	.short	0x0003
        /*0046*/ 	.short	0x0018
        /*0048*/ 	.byte	0x00, 0xf0, 0x21, 0x00


	//----- nvinfo : EIATTR_KPARAM_INFO
	.align		4
.L_17:
        /*004c*/ 	.byte	0x04, 0x17
        /*004e*/ 	.short	(.L_19 - .L_18)
.L_18:
        /*0050*/ 	.word	0x00000000
        /*0054*/ 	.short	0x0002
        /*0056*/ 	.short	0x0010
        /*0058*/ 	.byte	0x00, 0xf0, 0x21, 0x00


	//----- nvinfo : EIATTR_KPARAM_INFO
	.align		4
.L_19:
        /*005c*/ 	.byte	0x04, 0x17
        /*005e*/ 	.short	(.L_21 - .L_20)
.L_20:
        /*0060*/ 	.word	0x00000000
        /*0064*/ 	.short	0x0001
        /*0066*/ 	.short	0x0008
        /*0068*/ 	.byte	0x00, 0xf0, 0x21, 0x00


	//----- nvinfo : EIATTR_KPARAM_INFO
	.align		4
.L_21:
        /*006c*/ 	.byte	0x04, 0x17
        /*006e*/ 	.short	(.L_23 - .L_22)
.L_22:
        /*0070*/ 	.word	0x00000000
        /*0074*/ 	.short	0x0000
        /*0076*/ 	.short	0x0000
        /*0078*/ 	.byte	0x00, 0xf0, 0x21, 0x00


	//----- nvinfo : EIATTR_MAXREG_COUNT
	.align		4
.L_23:
        /*007c*/ 	.byte	0x03, 0x1b
        /*007e*/ 	.short	0x0040


	//----- nvinfo : EIATTR_COOP_GROUP_MASK_REGIDS
	.align		4
        /*0080*/ 	.byte	0x04, 0x29
        /*0082*/ 	.short	(.L_25 - .L_24)


	//   ....[0]....
.L_24:
        /*0084*/ 	.word	0xffffffff


	//   ....[1]....
        /*0088*/ 	.word	0xffffffff


	//   ....[2]....
        /*008c*/ 	.word	0xffffffff


	//   ....[3]....
        /*0090*/ 	.word	0xffffffff


	//   ....[4]....
        /*0094*/ 	.word	0xffffffff


	//   ....[5]....
        /*0098*/ 	.word	0xffffffff


	//   ....[6]....
        /*009c*/ 	.word	0xffffffff


	//   ....[7]....
        /*00a0*/ 	.word	0xffffffff


	//----- nvinfo : EIATTR_COOP_GROUP_INSTR_OFFSETS
	.align		4
.L_25:
        /*00a4*/ 	.byte	0x04, 0x28
        /*00a6*/ 	.short	(.L_27 - .L_26)


	//   ....[0]....
.L_26:
        /*00a8*/ 	.word	0x00000230


	//   ....[1]....
        /*00ac*/ 	.word	0x00000240


	//   ....[2]....
        /*00b0*/ 	.word	0x00000250


	//   ....[3]....
        /*00b4*/ 	.word	0x00000280


	//   ....[4]....
        /*00b8*/ 	.word	0x000002a0


	//   ....[5]....
        /*00bc*/ 	.word	0x000002b0


	//   ....[6]....
        /*00c0*/ 	.word	0x000007b0


	//   ....[7]....
        /*00c4*/ 	.word	0x000007d0


	//----- nvinfo : EIATTR_EXIT_INSTR_OFFSETS
	.align		4
.L_27:
        /*00c8*/ 	.byte	0x04, 0x1c
        /*00ca*/ 	.short	(.L_29 - .L_28)


	//   ....[0]....
.L_28:
        /*00cc*/ 	.word	0x000009e0


	//   ....[1]....
        /*00d0*/ 	.word	0x00000a20


	//----- nvinfo : EIATTR_MAX_THREADS
	.align		4
.L_29:
        /*00d4*/ 	.byte	0x04, 0x05
        /*00d6*/ 	.short	(.L_31 - .L_30)
.L_30:
        /*00d8*/ 	.word	0x00000400
        /*00dc*/ 	.word	0x00000001
        /*00e0*/ 	.word	0x00000001
.L_31:


//--------------------- .nv.rel.action            --------------------------
	.section	.nv.rel.action,"",@"SHT_CUDA_RELOCINFO"
	.align	8
	.sectionentsize	8
        /*0000*/ 	.byte	0x73, 0x00, 0x00, 0x00, 0x00, 0x00, 0x00, 0x00, 0x00, 0x00, 0x00, 0x11, 0x25, 0x00, 0x05, 0x36


//--------------------- .nv.constant0.causal_conv1d_fwd_kernel --------------------------
	.section	.nv.constant0.causal_conv1d_fwd_kernel,"a",@progbits
	.align	4
.nv.constant0.causal_conv1d_fwd_kernel:
	.zero		396


//--------------------- .text.causal_conv1d_fwd_kernel --------------------------
	.section	.text.causal_conv1d_fwd_kernel,"ax",@progbits
	.sectionflags	@"SHF_BARRIERS=1"
	.sectioninfo	@"SHI_REGISTERS=30"
	.align	128
        .global         causal_conv1d_fwd_kernel
        .type           causal_conv1d_fwd_kernel,@function
        .size           causal_conv1d_fwd_kernel,(.L_x_1 - causal_conv1d_fwd_kernel)
        .other          causal_conv1d_fwd_kernel,@"STO_CUDA_ENTRY STV_DEFAULT"
causal_conv1d_fwd_kernel:
.text.causal_conv1d_fwd_kernel:
[----:B------:R-:W-:-:S02]  /*0000*/  IMAD.MOV.U32 R1, RZ, RZ, c[0x0][0x28] ;  /* 0x00000a00ff017624 */ /* 0x000fc400078e00ff */
[----:B------:R-:W0:Y:S01]  /*0010*/  S2R R6, SR_CTAID.Y ;  /* 0x0000000000067919 */ /* 0x000e220000002600 */
[----:B------:R-:W-:Y:S01]  /*0020*/  IMAD.MOV.U32 R11, RZ, RZ, 0x4 ;  /* 0x00000004ff0b7424 */ /* 0x000fe200078e00ff */
[----:B------:R-:W-:Y:S01]  /*0030*/  ULDC.64 UR4, c[0x0][0x118] ;  /* 0x0000460000047ab9 */ /* 0x000fe20000000a00 */
[----:B0-----:R-:W-:-:S04]  /*0040*/  IMAD.SHL.U32 R6, R6, 0x2, RZ ;  /* 0x0000000206067824 */ /* 0x001fc800078e00ff */
[----:B------:R-:W-:-:S05]  /*0050*/  IMAD.WIDE R6, R6, R11, c[0x0][0x180] ;  /* 0x0000600006067625 */ /* 0x000fca00078e020b */
[----:B------:R0:W2:Y:S01]  /*0060*/  LDG.E R10, [R6.64] ;  /* 0x00000004060a7981 */ /* 0x0000a2000c1e1900 */
[----:B------:R-:W-:Y:S01]  /*0070*/  IMAD.MOV.U32 R9, RZ, RZ, 0x2 ;  /* 0x00000002ff097424 */ /* 0x000fe200078e00ff */
[----:B------:R-:W-:Y:S02]  /*0080*/  PRMT R15, RZ, 0x7610, R15 ;  /* 0x00007610ff0f7816 */ /* 0x000fe4000000000f */
[----:B------:R-:W1:Y:S04]  /*0090*/  S2R R2, SR_TID.X ;  /* 0x0000000000027919 */ /* 0x000e680000002100 */
[----:B------:R-:W3:Y:S04]  /*00a0*/  S2R R14, SR_CTAID.X ;  /* 0x00000000000e7919 */ /* 0x000ee80000002500 */
[----:B0-----:R0:W4:Y:S01]  /*00b0*/  LDG.E R7, [R6.64+0x4] ;  /* 0x0000040406077981 */ /* 0x001122000c1e1900 */
[----:B-1----:R-:W-:-:S02]  /*00c0*/  SHF.R.U32.HI R3, RZ, 0x2, R2 ;  /* 0x00000002ff037819 */ /* 0x002fc40000011602 */
[----:B------:R-:W-:Y:S01]  /*00d0*/  LOP3.LUT P0, R4, R2, 0x3, RZ, 0xc0, !PT ;  /* 0x0000000302047812 */ /* 0x000fe2000780c0ff */
[----:B---3--:R-:W-:Y:S01]  /*00e0*/  IMAD.SHL.U32 R14, R14, 0x80, RZ ;  /* 0x000000800e0e7824 */ /* 0x008fe200078e00ff */
[----:B------:R-:W-:-:S04]  /*00f0*/  SGXT.U32 R3, R3, 0x7 ;  /* 0x000000070303781a */ /* 0x000fc80000000000 */
[----:B------:R-:W-:-:S04]  /*0100*/  LOP3.LUT R0, R14, R3, RZ, 0xfc, !PT ;  /* 0x000000030e007212 */ /* 0x000fc800078efcff */
[C---:B------:R-:W-:Y:S01]  /*0110*/  ISETP.GE.AND P1, PT, R0.reuse, 0x800, PT ;  /* 0x000008000000780c */ /* 0x040fe20003f26270 */
[----:B------:R-:W-:-:S04]  /*0120*/  IMAD.SHL.U32 R8, R0, 0x4, RZ ;  /* 0x0000000400087824 */ /* 0x000fc800078e00ff */
[----:B------:R-:W-:-:S06]  /*0130*/  IMAD.WIDE R8, R8, R9, c[0x0][0x170] ;  /* 0x00005c0008087625 */ /* 0x000fcc00078e0209 */
[----:B------:R-:W-:-:S05]  /*0140*/  IMAD.WIDE.U32 R12, R4, 0x2, R8 ;  /* 0x00000002040c7825 */ /* 0x000fca00078e0008 */
[----:B------:R1:W3:Y:S01]  /*0150*/  @!P1 LDG.E.U16 R15, [R12.64] ;  /* 0x000000040c0f9981 */ /* 0x0002e2000c1e1500 */
[----:B------:R-:W-:Y:S01]  /*0160*/  ISETP.EQ.AND P2, PT, R4, 0x2, PT ;  /* 0x000000020400780c */ /* 0x000fe20003f42270 */
[----:B--2---:R-:W-:-:S05]  /*0170*/  IMAD.WIDE R10, R10, R11, c[0x0][0x178] ;  /* 0x00005e000a0a7625 */ /* 0x004fca00078e020b */
[----:B------:R2:W5:Y:S04]  /*0180*/  LDG.E R5, [R10.64] ;  /* 0x000000040a057981 */ /* 0x000568000c1e1900 */
[----:B------:R2:W5:Y:S01]  /*0190*/  LDG.E R0, [R10.64+0x4] ;  /* 0x000004040a007981 */ /* 0x000562000c1e1900 */
[----:B-1----:R-:W-:Y:S02]  /*01a0*/  SEL R13, RZ, 0x3f800000, !P2 ;  /* 0x3f800000ff0d7807 */ /* 0x002fe40005000000 */
[----:B------:R-:W-:Y:S02]  /*01b0*/  FSEL R9, RZ, 1, P0 ;  /* 0x3f800000ff097808 */ /* 0x000fe40000000000 */
[----:B---3--:R-:W-:Y:S02]  /*01c0*/  SEL R8, R15, RZ, !P1 ;  /* 0x000000ff0f087207 */ /* 0x008fe40004800000 */
[----:B------:R-:W-:-:S03]  /*01d0*/  ISETP.EQ.AND P1, PT, R4, 0x1, PT ;  /* 0x000000010400780c */ /* 0x000fc60003f22270 */
[----:B------:R-:W-:Y:S01]  /*01e0*/  HADD2.F32 R8, -RZ, R8.H0_H0 ;  /* 0x20000008ff087230 */ /* 0x000fe20000004100 */
[----:B------:R-:W-:-:S04]  /*01f0*/  SEL R15, RZ, 0x3f800000, !P1 ;  /* 0x3f800000ff0f7807 */ /* 0x000fc80004800000 */
[-C--:B------:R-:W-:Y:S01]  /*0200*/  FMUL R19, R13, R8.reuse ;  /* 0x000000080d137220 */ /* 0x080fe20000400000 */
[-C--:B------:R-:W-:Y:S01]  /*0210*/  FMUL R17, R15, R8.reuse ;  /* 0x000000080f117220 */ /* 0x080fe20000400000 */
[----:B------:R-:W-:-:S03]  /*0220*/  FMUL R12, R9, R8 ;  /* 0x00000008090c7220 */ /* 0x000fc60000400000 */
[----:B--2---:R-:W1:Y:S04]  /*0230*/  SHFL.BFLY PT, R10, R19, 0x2, 0x1f ;  /* 0x0c401f00130a7f89 */ /* 0x004e6800000e0000 */
[----:B0-----:R-:W0:Y:S04]  /*0240*/  SHFL.BFLY PT, R6, R17, 0x2, 0x1f ;  /* 0x0c401f0011067f89 */ /* 0x001e2800000e0000 */
[----:B------:R-:W2:Y:S01]  /*0250*/  SHFL.BFLY PT, R12, R12, 0x2, 0x1f ;  /* 0x0c401f000c0c7f89 */ /* 0x000ea200000e0000 */
[-C--:B-1----:R-:W-:Y:S01]  /*0260*/  FFMA R13, R13, R8.reuse, R10 ;  /* 0x000000080d0d7223 */ /* 0x082fe2000000000a */
[----:B0-----:R-:W-:-:S04]  /*0270*/  FFMA R15, R15, R8, R6 ;  /* 0x000000080f0f7223 */ /* 0x001fc80000000006 */
[----:B------:R-:W0:Y:S01]  /*0280*/  SHFL.BFLY PT, R20, R13, 0x1, 0x1f ;  /* 0x0c201f000d147f89 */ /* 0x000e2200000e0000 */
[----:B--2---:R-:W-:-:S03]  /*0290*/  FFMA R9, R9, R8, R12 ;  /* 0x0000000809097223 */ /* 0x004fc6000000000c */
[----:B------:R-:W1:Y:S04]  /*02a0*/  SHFL.BFLY PT, R18, R15, 0x1, 0x1f ;  /* 0x0c201f000f127f89 */ /* 0x000e6800000e0000 */
[----:B------:R-:W2:Y:S01]  /*02b0*/  SHFL.BFLY PT, R10, R9, 0x1, 0x1f ;  /* 0x0c201f00090a7f89 */ /* 0x000ea200000e0000 */
[--C-:B------:R-:W-:Y:S01]  /*02c0*/  SHF.R.U32.HI R16, RZ, 0x7, R2.reuse ;  /* 0x00000007ff107819 */ /* 0x100fe20000011602 */
[----:B----4-:R-:W-:Y:S01]  /*02d0*/  IMAD.SHL.U32 R11, R7, 0x4, RZ ;  /* 0x00000004070b7824 */ /* 0x010fe200078e00ff */
[----:B------:R-:W-:Y:S02]  /*02e0*/  LOP3.LUT R6, R14, 0x7f, R2, 0xf8, !PT ;  /* 0x0000007f0e067812 */ /* 0x000fe400078ef802 */
[----:B------:R-:W-:Y:S02]  /*02f0*/  SGXT.U32 R16, R16, 0x2 ;  /* 0x000000021010781a */ /* 0x000fe40000000000 */
[----:B------:R-:W-:-:S02]  /*0300*/  SHF.R.S32.HI R7, RZ, 0x1f, R6 ;  /* 0x0000001fff077819 */ /* 0x000fc40000011406 */
[----:B------:R-:W-:Y:S01]  /*0310*/  LOP3.LUT R21, R11, R16, RZ, 0xfc, !PT ;  /* 0x000000100b157212 */ /* 0x000fe200078efcff */
[----:B0-----:R-:W-:-:S04]  /*0320*/  FADD R24, R13, R20 ;  /* 0x000000140d187221 */ /* 0x001fc80000000000 */
[----:B------:R-:W-:Y:S01]  /*0330*/  IMAD.WIDE R12, R21, 0x800, R6 ;  /* 0x00000800150c7825 */ /* 0x000fe200078e0206 */
[----:B-1----:R-:W-:Y:S01]  /*0340*/  FADD R22, R15, R18 ;  /* 0x000000120f167221 */ /* 0x002fe20000000000 */
[----:B------:R-:W-:Y:S01]  /*0350*/  IADD3 R15, R11, -0x3, RZ ;  /* 0xfffffffd0b0f7810 */ /* 0x000fe20007ffe0ff */
[----:B--2---:R-:W-:Y:S01]  /*0360*/  FADD R14, R9, R10 ;  /* 0x0000000a090e7221 */ /* 0x004fe20000000000 */
[----:B------:R-:W-:Y:S02]  /*0370*/  IMAD.MOV.U32 R10, RZ, RZ, 0x1000 ;  /* 0x00001000ff0a7424 */ /* 0x000fe400078e00ff */
[----:B------:R-:W-:Y:S01]  /*0380*/  IADD3 R25, P1, R16, R15, RZ ;  /* 0x0000000f10197210 */ /* 0x000fe20007f3e0ff */
[C---:B------:R-:W-:Y:S01]  /*0390*/  IMAD.SHL.U32 R9, R12.reuse, 0x2, RZ ;  /* 0x000000020c097824 */ /* 0x040fe200078e00ff */
[----:B------:R-:W-:Y:S01]  /*03a0*/  SHF.L.U64.HI R7, R12, 0x1, R13 ;  /* 0x000000010c077819 */ /* 0x000fe2000001020d */
[----:B------:R0:W-:Y:S01]  /*03b0*/  STS [R3.X4], R14 ;  /* 0x0000000e03007388 */ /* 0x0001e20000004800 */
[----:B-----5:R-:W-:-:S02]  /*03c0*/  SHF.R.S32.HI R17, RZ, 0x1f, R5 ;  /* 0x0000001fff117819 */ /* 0x020fc40000011405 */
[----:B------:R-:W-:-:S04]  /*03d0*/  IADD3 R26, P0, -R5, R0, RZ ;  /* 0x00000000051a7210 */ /* 0x000fc80007f1e1ff */
[----:B------:R-:W-:Y:S02]  /*03e0*/  LEA.HI.X.SX32 R27, R0, ~R17, 0x1, P0 ;  /* 0x80000011001b7211 */ /* 0x000fe400000f0eff */
[C---:B------:R-:W-:Y:S02]  /*03f0*/  IADD3 R17, R11.reuse, -0x2, RZ ;  /* 0xfffffffe0b117810 */ /* 0x040fe40007ffe0ff */
[----:B------:R-:W-:Y:S01]  /*0400*/  IADD3 R11, R11, -0x1, RZ ;  /* 0xffffffff0b0b7810 */ /* 0x000fe20007ffe0ff */
[----:B------:R-:W-:Y:S01]  /*0410*/  IMAD.WIDE R12, R5, R10, c[0x0][0x160] ;  /* 0x00005800050c7625 */ /* 0x000fe200078e020a */
[----:B------:R-:W-:Y:S02]  /*0420*/  LEA.HI.X.SX32 R0, R15, RZ, 0x1, P1 ;  /* 0x000000ff0f007211 */ /* 0x000fe400008f0eff */
[C---:B------:R-:W-:Y:S02]  /*0430*/  IADD3 R19, P4, R16.reuse, R11, RZ ;  /* 0x0000000b10137210 */ /* 0x040fe40007f9e0ff */
[----:B------:R-:W-:-:S02]  /*0440*/  IADD3 R23, P3, R16, R17, RZ ;  /* 0x0000001110177210 */ /* 0x000fc40007f7e0ff */
[----:B------:R-:W-:Y:S02]  /*0450*/  ISETP.GE.U32.AND P1, PT, R25, R26, PT ;  /* 0x0000001a1900720c */ /* 0x000fe40003f26070 */
[----:B------:R-:W-:Y:S02]  /*0460*/  LEA.HI.X.SX32 R11, R11, RZ, 0x1, P4 ;  /* 0x000000ff0b0b7211 */ /* 0x000fe400020f0eff */
[-C--:B0-----:R-:W-:Y:S02]  /*0470*/  LEA R14, P2, R25, R12.reuse, 0xc ;  /* 0x0000000c190e7211 */ /* 0x081fe400078460ff */
[----:B------:R-:W-:Y:S02]  /*0480*/  LEA.HI.X.SX32 R20, R17, RZ, 0x1, P3 ;  /* 0x000000ff11147211 */ /* 0x000fe400018f0eff */
[----:B------:R-:W-:Y:S02]  /*0490*/  LEA R16, P4, R23, R12, 0xc ;  /* 0x0000000c17107211 */ /* 0x000fe400078860ff */
[----:B------:R-:W-:-:S02]  /*04a0*/  ISETP.GT.U32.AND P0, PT, R25, -0x1, PT ;  /* 0xffffffff1900780c */ /* 0x000fc40003f04070 */
[C---:B------:R-:W-:Y:S02]  /*04b0*/  ISETP.GE.AND.EX P1, PT, R0.reuse, R27, PT, P1 ;  /* 0x0000001b0000720c */ /* 0x040fe40003f26310 */
[----:B------:R-:W-:Y:S02]  /*04c0*/  ISETP.GE.U32.AND P3, PT, R23, R26, PT ;  /* 0x0000001a1700720c */ /* 0x000fe40003f66070 */
[----:B------:R-:W-:Y:S02]  /*04d0*/  LEA R18, P5, R19, R12, 0xc ;  /* 0x0000000c13127211 */ /* 0x000fe400078a60ff */
[-C--:B------:R-:W-:Y:S02]  /*04e0*/  LEA.HI.X R15, R25, R13.reuse, R0, 0xc, P2 ;  /* 0x0000000d190f7211 */ /* 0x080fe400010f6400 */
[----:B------:R-:W-:Y:S02]  /*04f0*/  LEA.HI.X R17, R23, R13, R20, 0xc, P4 ;  /* 0x0000000d17117211 */ /* 0x000fe400020f6414 */
[----:B------:R-:W-:-:S02]  /*0500*/  ISETP.GT.AND.EX P1, PT, R0, -0x1, !P1, P0 ;  /* 0xffffffff0000780c */ /* 0x000fc40004f24300 */
[----:B------:R-:W-:Y:S02]  /*0510*/  ISETP.GT.U32.AND P2, PT, R23, -0x1, PT ;  /* 0xffffffff1700780c */ /* 0x000fe40003f44070 */
[C---:B------:R-:W-:Y:S02]  /*0520*/  ISETP.GE.U32.AND P4, PT, R19.reuse, R26, PT ;  /* 0x0000001a1300720c */ /* 0x040fe40003f86070 */
[----:B------:R-:W-:Y:S02]  /*0530*/  ISETP.GE.AND.EX P3, PT, R20, R27, PT, P3 ;  /* 0x0000001b1400720c */ /* 0x000fe40003f66330 */
[C---:B------:R-:W-:Y:S02]  /*0540*/  ISETP.GT.U32.AND P0, PT, R19.reuse, -0x1, PT ;  /* 0xffffffff1300780c */ /* 0x040fe40003f04070 */
[----:B------:R-:W-:Y:S02]  /*0550*/  LEA.HI.X R19, R19, R13, R11, 0xc, P5 ;  /* 0x0000000d13137211 */ /* 0x000fe400028f640b */
[----:B------:R-:W-:-:S02]  /*0560*/  ISETP.GT.U32.AND P5, PT, R26, R21, PT ;  /* 0x000000151a00720c */ /* 0x000fc40003fa4070 */
[----:B------:R-:W-:Y:S02]  /*0570*/  SHF.R.S32.HI R0, RZ, 0x1f, R21 ;  /* 0x0000001fff007819 */ /* 0x000fe40000011415 */
[----:B------:R-:W-:Y:S02]  /*0580*/  ISETP.GE.AND.EX P4, PT, R11, R27, PT, P4 ;  /* 0x0000001b0b00720c */ /* 0x000fe40003f86340 */
[----:B------:R-:W-:Y:S02]  /*0590*/  ISETP.GT.AND.EX P2, PT, R20, -0x1, !P3, P2 ;  /* 0xffffffff1400780c */ /* 0x000fe40005f44320 */
[----:B------:R-:W-:Y:S02]  /*05a0*/  ISETP.LT.U32.AND P1, PT, R6, 0x800, P1 ;  /* 0x000008000600780c */ /* 0x000fe40000f21070 */
[----:B------:R-:W-:Y:S02]  /*05b0*/  ISETP.GT.AND.EX P5, PT, R27, R0, PT, P5 ;  /* 0x000000001b00720c */ /* 0x000fe40003fa4350 */
[----:B------:R-:W-:-:S02]  /*05c0*/  ISETP.GT.AND.EX P0, PT, R11, -0x1, !P4, P0 ;  /* 0xffffffff0b00780c */ /* 0x000fc40006704300 */
[C---:B------:R-:W-:Y:S01]  /*05d0*/  ISETP.LT.U32.AND P2, PT, R6.reuse, 0x800, P2 ;  /* 0x000008000600780c */ /* 0x040fe20001741070 */
[C---:B------:R-:W-:Y:S01]  /*05e0*/  IMAD.WIDE R14, R6.reuse, 0x2, R14 ;  /* 0x00000002060e7825 */ /* 0x040fe200078e020e */
[----:B------:R-:W-:Y:S02]  /*05f0*/  ISETP.GT.AND P5, PT, R21, -0x1, P5 ;  /* 0xffffffff1500780c */ /* 0x000fe40002fa4270 */
[----:B------:R-:W-:Y:S02]  /*0600*/  PRMT R11, RZ, 0x7610, R11 ;  /* 0x00007610ff0b7816 */ /* 0x000fe4000000000b */
[C---:B------:R-:W-:Y:S01]  /*0610*/  ISETP.LT.U32.AND P3, PT, R6.reuse, 0x800, P0 ;  /* 0x000008000600780c */ /* 0x040fe20000761070 */
[C---:B------:R-:W-:Y:S01]  /*0620*/  IMAD.WIDE R16, R6.reuse, 0x2, R16 ;  /* 0x0000000206107825 */ /* 0x040fe200078e0210 */
[C---:B------:R-:W-:Y:S02]  /*0630*/  ISETP.LT.U32.AND P0, PT, R6.reuse, 0x800, P5 ;  /* 0x000008000600780c */ /* 0x040fe40002f01070 */
[----:B------:R-:W-:Y:S01]  /*0640*/  PRMT R20, RZ, 0x7610, R20 ;  /* 0x00007610ff147816 */ /* 0x000fe20000000014 */
[----:B------:R-:W-:Y:S01]  /*0650*/  IMAD.WIDE R18, R6, 0x2, R18 ;  /* 0x0000000206127825 */ /* 0x000fe200078e0212 */
[----:B------:R-:W-:Y:S01]  /*0660*/  LOP3.LUT R6, R2, 0x7f, RZ, 0xc0, !PT ;  /* 0x0000007f02067812 */ /* 0x000fe200078ec0ff */
[----:B------:R0:W2:Y:S04]  /*0670*/  @P1 LDG.E.U16 R11, [R14.64] ;  /* 0x000000040e0b1981 */ /* 0x0000a8000c1e1500 */
[----:B------:R-:W-:Y:S06]  /*0680*/  BAR.SYNC 0x0 ;  /* 0x0000000000007b1d */ /* 0x000fec0000000000 */
[----:B------:R-:W-:Y:S01]  /*0690*/  IADD3 R12, P6, R12, R9, RZ ;  /* 0x000000090c0c7210 */ /* 0x000fe20007fde0ff */
[----:B------:R1:W3:Y:S01]  /*06a0*/  @P2 LDG.E.U16 R20, [R16.64] ;  /* 0x0000000410142981 */ /* 0x0002e2000c1e1500 */
[----:B------:R-:W-:-:S03]  /*06b0*/  PRMT R21, RZ, 0x7610, R21 ;  /* 0x00007610ff157816 */ /* 0x000fc60000000015 */
[----:B------:R-:W-:Y:S01]  /*06c0*/  LDS R0, [R6.X4] ;  /* 0x0000000006007984 */ /* 0x000fe20000004800 */
[----:B0-----:R-:W-:Y:S01]  /*06d0*/  PRMT R15, RZ, 0x7610, R15 ;  /* 0x00007610ff0f7816 */ /* 0x001fe2000000000f */
[----:B------:R-:W-:Y:S02]  /*06e0*/  IMAD.X R13, R13, 0x1, R7, P6 ;  /* 0x000000010d0d7824 */ /* 0x000fe400030e0607 */
[----:B------:R-:W-:Y:S06]  /*06f0*/  BAR.SYNC 0x0 ;  /* 0x0000000000007b1d */ /* 0x000fec0000000000 */
[----:B------:R-:W-:Y:S04]  /*0700*/  STS [R3.X4], R22 ;  /* 0x0000001603007388 */ /* 0x000fe80000004800 */
[----:B------:R-:W-:Y:S06]  /*0710*/  BAR.SYNC 0x0 ;  /* 0x0000000000007b1d */ /* 0x000fec0000000000 */
[----:B------:R-:W4:Y:S04]  /*0720*/  @P3 LDG.E.U16 R21, [R18.64] ;  /* 0x0000000412153981 */ /* 0x000f28000c1e1500 */
[----:B------:R-:W-:Y:S04]  /*0730*/  LDS R14, [R6.X4] ;  /* 0x00000000060e7984 */ /* 0x000fe80000004800 */
[----:B------:R-:W-:Y:S06]  /*0740*/  BAR.SYNC 0x0 ;  /* 0x0000000000007b1d */ /* 0x000fec0000000000 */
[----:B------:R-:W-:Y:S04]  /*0750*/  STS [R3.X4], R24 ;  /* 0x0000001803007388 */ /* 0x000fe80000004800 */
[----:B------:R-:W-:Y:S06]  /*0760*/  BAR.SYNC 0x0 ;  /* 0x0000000000007b1d */ /* 0x000fec0000000000 */
[----:B------:R0:W5:Y:S01]  /*0770*/  @P0 LDG.E.U16 R15, [R12.64] ;  /* 0x000000040c0f0981 */ /* 0x000162000c1e1500 */
[----:B------:R-:W-:-:S04]  /*0780*/  ISETP.EQ.AND P1, PT, R4, 0x3, PT ;  /* 0x000000030400780c */ /* 0x000fc80003f22270 */
[----:B-1----:R-:W-:-:S05]  /*0790*/  SEL R17, RZ, 0x3f800000, !P1 ;  /* 0x3f800000ff117807 */ /* 0x002fca0004800000 */
[----:B------:R-:W-:-:S05]  /*07a0*/  FMUL R16, R8, R17 ;  /* 0x0000001108107220 */ /* 0x000fca0000400000 */
[----:B------:R-:W1:Y:S02]  /*07b0*/  SHFL.BFLY PT, R23, R16, 0x2, 0x1f ;  /* 0x0c401f0010177f89 */ /* 0x000e6400000e0000 */
[----:B-1----:R-:W-:-:S05]  /*07c0*/  FFMA R23, R8, R17, R23 ;  /* 0x0000001108177223 */ /* 0x002fca0000000017 */
[----:B------:R-:W1:Y:S02]  /*07d0*/  SHFL.BFLY PT, R4, R23, 0x1, 0x1f ;  /* 0x0c201f0017047f89 */ /* 0x000e6400000e0000 */
[----:B-1----:R-:W-:Y:S02]  /*07e0*/  FADD R8, R23, R4 ;  /* 0x0000000417087221 */ /* 0x002fe40000000000 */
[----:B------:R-:W1:Y:S04]  /*07f0*/  LDS R4, [R6.X4] ;  /* 0x0000000006047984 */ /* 0x000e680000004800 */
[----:B------:R-:W-:Y:S06]  /*0800*/  BAR.SYNC 0x0 ;  /* 0x0000000000007b1d */ /* 0x000fec0000000000 */
[----:B------:R-:W-:Y:S04]  /*0810*/  STS [R3.X4], R8 ;  /* 0x0000000803007388 */ /* 0x000fe80000004800 */
[----:B------:R-:W-:Y:S06]  /*0820*/  BAR.SYNC 0x0 ;  /* 0x0000000000007b1d */ /* 0x000fec0000000000 */
[----:B0-----:R-:W0:Y:S01]  /*0830*/  LDS R12, [R6.X4] ;  /* 0x00000000060c7984 */ /* 0x001e220000004800 */
[----:B--2---:R-:W-:-:S05]  /*0840*/  HADD2.F32 R13, -RZ, R11.H0_H0 ;  /* 0x2000000bff0d7230 */ /* 0x004fca0000004100 */
[----:B------:R-:W-:Y:S01]  /*0850*/  FFMA R13, R0, R13, RZ ;  /* 0x0000000d000d7223 */ /* 0x000fe200000000ff */
[----:B---3--:R-:W-:-:S05]  /*0860*/  HADD2.F32 R11, -RZ, R20.H0_H0 ;  /* 0x20000014ff0b7230 */ /* 0x008fca0000004100 */
[----:B------:R-:W-:Y:S01]  /*0870*/  FFMA R11, R14, R11, R13 ;  /* 0x0000000b0e0b7223 */ /* 0x000fe2000000000d */
[----:B----4-:R-:W-:-:S05]  /*0880*/  HADD2.F32 R21, -RZ, R21.H0_H0 ;  /* 0x20000015ff157230 */ /* 0x010fca0000004100 */
[----:B-1----:R-:W-:Y:S01]  /*0890*/  FFMA R21, R4, R21, R11 ;  /* 0x0000001504157223 */ /* 0x002fe2000000000b */
[----:B-----5:R-:W-:-:S05]  /*08a0*/  HADD2.F32 R15, -RZ, R15.H0_H0 ;  /* 0x2000000fff0f7230 */ /* 0x020fca0000004100 */
[----:B0-----:R-:W-:-:S04]  /*08b0*/  FFMA R12, R12, R15, R21 ;  /* 0x0000000f0c0c7223 */ /* 0x001fc80000000015 */
[----:B------:R-:W-:-:S04]  /*08c0*/  FADD R0, RZ, -R12 ;  /* 0x8000000cff007221 */ /* 0x000fc80000000000 */
[----:B------:R-:W-:-:S05]  /*08d0*/  FMUL R0, R0, 1.4426950216293334961 ;  /* 0x3fb8aa3b00007820 */ /* 0x000fca0000400000 */
[----:B------:R-:W-:-:S13]  /*08e0*/  FSETP.GEU.AND P1, PT, R0, -126, PT ;  /* 0xc2fc00000000780b */ /* 0x000fda0003f2e000 */
[----:B------:R-:W-:-:S04]  /*08f0*/  @!P1 FMUL R0, R0, 0.5 ;  /* 0x3f00000000009820 */ /* 0x000fc80000400000 */
[----:B------:R-:W0:Y:S02]  /*0900*/  MUFU.EX2 R3, R0 ;  /* 0x0000000000037308 */ /* 0x000e240000000800 */
[----:B0-----:R-:W-:-:S04]  /*0910*/  @!P1 FMUL R3, R3, R3 ;  /* 0x0000000303039220 */ /* 0x001fc80000400000 */
[----:B------:R-:W-:-:S05]  /*0920*/  FADD R4, R3, 1 ;  /* 0x3f80000003047421 */ /* 0x000fca0000000000 */
[----:B------:R-:W-:Y:S02]  /*0930*/  FSETP.GT.AND P2, PT, R4, 8.50705917302346158658e+37, PT ;  /* 0x7e8000000400780b */ /* 0x000fe40003f44000 */
[----:B------:R-:W-:-:S11]  /*0940*/  LOP3.LUT P1, RZ, R2, 0x200, RZ, 0xc0, !PT ;  /* 0x0000020002ff7812 */ /* 0x000fd6000782c0ff */
[----:B------:R-:W-:Y:S01]  /*0950*/  @P2 FMUL R4, R4, 0.25 ;  /* 0x3e80000004042820 */ /* 0x000fe20000400000 */
[----:B------:R-:W-:-:S05]  /*0960*/  PLOP3.LUT P0, PT, P1, P0, PT, 0x8, 0x0 ;  /* 0x000000000000781c */ /* 0x000fca0000f00170 */
[----:B------:R-:W0:Y:S01]  /*0970*/  MUFU.RCP R4, R4 ;  /* 0x0000000400047308 */ /* 0x000e220000001000 */
[----:B------:R-:W-:-:S05]  /*0980*/  IMAD.MOV.U32 R3, RZ, RZ, 0x3e800000 ;  /* 0x3e800000ff037424 */ /* 0x000fca00078e00ff */
[----:B------:R-:W-:Y:S01]  /*0990*/  FSEL R3, R3, 1, P2 ;  /* 0x3f80000003037808 */ /* 0x000fe20001000000 */
[----:B------:R-:W-:-:S05]  /*09a0*/  IMAD.WIDE R10, R5, R10, c[0x0][0x168] ;  /* 0x00005a00050a7625 */ /* 0x000fca00078e020a */
[----:B------:R-:W-:Y:S01]  /*09b0*/  IADD3 R2, P1, R10, R9, RZ ;  /* 0x000000090a027210 */ /* 0x000fe20007f3e0ff */
[----:B0-----:R-:W-:-:S04]  /*09c0*/  FMUL R3, R4, R3 ;  /* 0x0000000304037220 */ /* 0x001fc80000400000 */
[----:B------:R-:W-:Y:S01]  /*09d0*/  FMUL R12, R12, R3 ;  /* 0x000000030c0c7220 */ /* 0x000fe20000400000 */
[----:B------:R-:W-:Y:S07]  /*09e0*/  @!P0 EXIT ;  /* 0x000000000000894d */ /* 0x000fee0003800000 */
[----:B------:R-:W-:Y:S01]  /*09f0*/  F2FP.PACK_AB R12, RZ, R12 ;  /* 0x0000000cff0c723e */ /* 0x000fe200000000ff */
[----:B------:R-:W-:-:S05]  /*0a00*/  IMAD.X R3, R11, 0x1, R7, P1 ;  /* 0x000000010b037824 */ /* 0x000fca00008e0607 */
[----:B------:R-:W-:Y:S01]  /*0a10*/  STG.E.U16 [R2.64], R12 ;  /* 0x0000000c02007986 */ /* 0x000fe2000c101504 */
[----:B------:R-:W-:Y:S05]  /*0a20*/  EXIT ;  /* 0x000000000000794d */ /* 0x000fea0003800000 */
.L_x_0:
[----:B------:R-:W-:-:S00]  /*0a30*/  BRA `(.L_x_0) ;  /* 0xfffffff000007947 */ /* 0x000fc0000383ffff */
[----:B------:R-:W-:-:S00]  /*0a40*/  NOP ;  /* 0x0000000000007918 */ /* 0x000fc00000000000 */
        /* <DEDUP_REMOVED lines=11> */
.L_x_1:


//--------------------- .nv.shared.causal_conv1d_fwd_kernel --------------------------
	.section	.nv.shared.causal_conv1d_fwd_kernel,"aw",@nobits
	.align	16
